	.headerflags	@"EF_CUDA_TEXMODE_UNIFIED EF_CUDA_64BIT_ADDRESS EF_CUDA_ACCELERATORS EF_CUDA_SM90 EF_CUDA_VIRTUAL_SM(EF_CUDA_SM90)"
	.elftype	@"ET_EXEC"


//--------------------- .nv.info                  --------------------------
	.section	.nv.info,"",@"SHT_CUDA_INFO"
	.align	4


	//----- nvinfo : EIATTR_REGCOUNT
	.align		4
        /*0000*/ 	.byte	0x04, 0x2f
        /*0002*/ 	.short	(.L_1 - .L_0)
	.align		4
.L_0:
        /*0004*/ 	.word	index@(triton_poi_fused_add_convolution_18)
        /*0008*/ 	.word	0x0000001e


	//----- nvinfo : EIATTR_MIN_STACK_SIZE
	.align		4
.L_1:
        /*000c*/ 	.byte	0x04, 0x12
        /*000e*/ 	.short	(.L_3 - .L_2)
	.align		4
.L_2:
        /*0010*/ 	.word	index@(triton_poi_fused_add_convolution_18)
        /*0014*/ 	.word	0x00000000


	//----- nvinfo : EIATTR_FRAME_SIZE
	.align		4
.L_3:
        /*0018*/ 	.byte	0x04, 0x11
        /*001a*/ 	.short	(.L_5 - .L_4)
	.align		4
.L_4:
        /*001c*/ 	.word	index@(triton_poi_fused_add_convolution_18)
        /*0020*/ 	.word	0x00000000


	//----- nvinfo : EIATTR_MIN_STACK_SIZE
	.align		4
.L_5:
        /*0024*/ 	.byte	0x04, 0x12
        /*0026*/ 	.short	(.L_7 - .L_6)
	.align		4
.L_6:
        /*0028*/ 	.word	index@(triton_poi_fused_add_convolution_18)
        /*002c*/ 	.word	0x00000000
.L_7:


//--------------------- .nv.info.triton_poi_fused_add_convolution_18 --------------------------
	.section	.nv.info.triton_poi_fused_add_convolution_18,"",@"SHT_CUDA_INFO"
	.sectionflags	@""
	.align	4


	//----- nvinfo : EIATTR_CUDA_API_VERSION
	.align		4
        /*0000*/ 	.byte	0x04, 0x37
        /*0002*/ 	.short	(.L_9 - .L_8)
.L_8:
        /*0004*/ 	.word	0x0000007c


	//----- nvinfo : EIATTR_KPARAM_INFO
	.align		4
.L_9:
        /*0008*/ 	.byte	0x04, 0x17
        /*000a*/ 	.short	(.L_11 - .L_10)
.L_10:
        /*000c*/ 	.word	0x00000000
        /*0010*/ 	.short	0x0003
        /*0012*/ 	.short	0x0018
        /*0014*/ 	.byte	0x00, 0xf0, 0x11, 0x00


	//----- nvinfo : EIATTR_KPARAM_INFO
	.align		4
.L_11:
        /*0018*/ 	.byte	0x04, 0x17
        /*001a*/ 	.short	(.L_13 - .L_12)
.L_12:
        /*001c*/ 	.word	0x00000000
        /*0020*/ 	.short	0x0002
        /*0022*/ 	.short	0x0010
        /*0024*/ 	.byte	0x00, 0xf4, 0x21, 0x00


	//----- nvinfo : EIATTR_KPARAM_INFO
	.align		4
.L_13:
        /*0028*/ 	.byte	0x04, 0x17
        /*002a*/ 	.short	(.L_15 - .L_14)
.L_14:
        /*002c*/ 	.word	0x00000000
        /*0030*/ 	.short	0x0001
        /*0032*/ 	.short	0x0008
        /*0034*/ 	.byte	0x00, 0xf4, 0x21, 0x00


	//----- nvinfo : EIATTR_KPARAM_INFO
	.align		4
.L_15:
        /*0038*/ 	.byte	0x04, 0x17
        /*003a*/ 	.short	(.L_17 - .L_16)
.L_16:
        /*003c*/ 	.word	0x00000000
        /*0040*/ 	.short	0x0000
        /*0042*/ 	.short	0x0000
        /*0044*/ 	.byte	0x00, 0xf4, 0x21, 0x00


	//----- nvinfo : EIATTR_SPARSE_MMA_MASK
	.align		4
.L_17:
        /*0048*/ 	.byte	0x03, 0x50
        /*004a*/ 	.short	0x0000


	//----- nvinfo : EIATTR_MAXREG_COUNT
	.align		4
        /*004c*/ 	.byte	0x03, 0x1b
        /*004e*/ 	.short	0x00ff


	//----- nvinfo : EIATTR_EXIT_INSTR_OFFSETS
	.align		4
        /*0050*/ 	.byte	0x04, 0x1c
        /*0052*/ 	.short	(.L_19 - .L_18)


	//   ....[0]....
.L_18:
        /*0054*/ 	.word	0x00000290


	//----- nvinfo : EIATTR_REQNTID
	.align		4
.L_19:
        /*0058*/ 	.byte	0x04, 0x10
        /*005a*/ 	.short	(.L_21 - .L_20)
.L_20:
        /*005c*/ 	.word	0x00000080
        /*0060*/ 	.word	0x00000001
        /*0064*/ 	.word	0x00000001


	//----- nvinfo : EIATTR_CBANK_PARAM_SIZE
	.align		4
.L_21:
        /*0068*/ 	.byte	0x03, 0x19
        /*006a*/ 	.short	0x001c


	//----- nvinfo : EIATTR_PARAM_CBANK
	.align		4
        /*006c*/ 	.byte	0x04, 0x0a
        /*006e*/ 	.short	(.L_23 - .L_22)
	.align		4
.L_22:
        /*0070*/ 	.word	index@(.nv.constant0.triton_poi_fused_add_convolution_18)
        /*0074*/ 	.short	0x0210
        /*0076*/ 	.short	0x001c


	//----- nvinfo : EIATTR_SW_WAR
	.align		4
.L_23:
        /*0078*/ 	.byte	0x04, 0x36
        /*007a*/ 	.short	(.L_25 - .L_24)
.L_24:
        /*007c*/ 	.word	0x00000008
.L_25:


//--------------------- .nv.callgraph             --------------------------
	.section	.nv.callgraph,"",@"SHT_CUDA_CALLGRAPH"
	.align	4
	.sectionentsize	8
	.align		4
        /*0000*/ 	.word	0x00000000
	.align		4
        /*0004*/ 	.word	0xffffffff
	.align		4
        /*0008*/ 	.word	0x00000000
	.align		4
        /*000c*/ 	.word	0xfffffffe
	.align		4
        /*0010*/ 	.word	0x00000000
	.align		4
        /*0014*/ 	.word	0xfffffffd
	.align		4
        /*0018*/ 	.word	0x00000000
	.align		4
        /*001c*/ 	.word	0xfffffffc


//--------------------- .text.triton_poi_fused_add_convolution_18 --------------------------
	.section	.text.triton_poi_fused_add_convolution_18,"ax",@progbits
	.align	128
        .global         triton_poi_fused_add_convolution_18
        .type           triton_poi_fused_add_convolution_18,@function
        .size           triton_poi_fused_add_convolution_18,(.L_x_1 - triton_poi_fused_add_convolution_18)
        .other          triton_poi_fused_add_convolution_18,@"STO_CUDA_ENTRY STV_DEFAULT"
triton_poi_fused_add_convolution_18:
.text.triton_poi_fused_add_convolution_18:
[----:B------:R-:W-:Y:S01]  /*0000*/  LDC R1, c[0x0][0x28] ;  /* 0x00000a00ff017b82 */ /* 0x000fe20000000800 */
[----:B------:R-:W1:Y:S07]  /*0010*/  S2R R0, SR_TID.X ;  /* 0x0000000000007919 */ /* 0x000e6e0000002100 */
[----:B------:R-:W2:Y:S01]  /*0020*/  LDC.64 R4, c[0x0][0x220] ;  /* 0x00008800ff047b82 */ /* 0x000ea20000000a00 */
[----:B------:R-:W-:Y:S01]  /*0030*/  ULDC.64 UR4, c[0x0][0x208] ;  /* 0x0000820000047ab9 */ /* 0x000fe20000000a00 */
[----:B------:R-:W3:Y:S06]  /*0040*/  S2R R7, SR_CTAID.X ;  /* 0x0000000000077919 */ /* 0x000eec0000002500 */
[----:B------:R-:W4:Y:S08]  /*0050*/  LDC.64 R2, c[0x0][0x210] ;  /* 0x00008400ff027b82 */ /* 0x000f300000000a00 */
[----:B------:R-:W5:Y:S01]  /*0060*/  LDC.64 R24, c[0x0][0x218] ;  /* 0x00008600ff187b82 */ /* 0x000f620000000a00 */
[----:B-1----:R-:W-:-:S04]  /*0070*/  SHF.L.U32 R0, R0, 0x2, RZ ;  /* 0x0000000200007819 */ /* 0x002fc800000006ff */
[----:B------:R-:W-:Y:S02]  /*0080*/  LOP3.LUT R0, R0, 0x1fc, RZ, 0xc0, !PT ;  /* 0x000001fc00007812 */ /* 0x000fe400078ec0ff */
[----:B---3--:R-:W-:Y:S02]  /*0090*/  SHF.R.S32.HI R6, RZ, 0x15, R7 ;  /* 0x00000015ff067819 */ /* 0x008fe40000011407 */
[----:B------:R-:W-:Y:S02]  /*00a0*/  LEA R7, R7, R0, 0xa ;  /* 0x0000000007077211 */ /* 0x000fe400078e50ff */
[----:B------:R-:W-:-:S03]  /*00b0*/  SGXT R0, R6, 0x1 ;  /* 0x000000010600781a */ /* 0x000fc60000000200 */
[----:B----4-:R-:W-:Y:S01]  /*00c0*/  IMAD.WIDE R2, R7, 0x4, R2 ;  /* 0x0000000407027825 */ /* 0x010fe200078e0202 */
[----:B------:R-:W-:-:S03]  /*00d0*/  LEA.HI R0, R0, R7, RZ, 0x6 ;  /* 0x0000000700007211 */ /* 0x000fc600078f30ff */
[----:B-----5:R-:W-:Y:S01]  /*00e0*/  IMAD.WIDE R24, R7, 0x4, R24 ;  /* 0x0000000407187825 */ /* 0x020fe200078e0218 */
[----:B------:R-:W-:Y:S01]  /*00f0*/  LOP3.LUT R0, R0, 0xffffffc0, RZ, 0xc0, !PT ;  /* 0xffffffc000007812 */ /* 0x000fe200078ec0ff */
[----:B------:R-:W3:Y:S03]  /*0100*/  LDG.E.128 R16, desc[UR4][R2.64] ;  /* 0x0000000402107981 */ /* 0x000ee6000c1e1d00 */
[----:B------:R-:W-:Y:S01]  /*0110*/  IADD3 R9, R7, -R0, RZ ;  /* 0x8000000007097210 */ /* 0x000fe20007ffe0ff */
[----:B------:R-:W4:Y:S04]  /*0120*/  LDG.E.128 R20, desc[UR4][R24.64] ;  /* 0x0000000418147981 */ /* 0x000f28000c1e1d00 */
[----:B--2---:R-:W-:Y:S01]  /*0130*/  IMAD.WIDE R4, R9, 0x4, R4 ;  /* 0x0000000409047825 */ /* 0x004fe200078e0204 */
[----:B------:R-:W2:Y:S04]  /*0140*/  LDG.E.128 R12, desc[UR4][R2.64+0x800] ;  /* 0x00080004020c7981 */ /* 0x000ea8000c1e1d00 */
[----:B------:R-:W5:Y:S04]  /*0150*/  LDG.E.128 R8, desc[UR4][R24.64+0x800] ;  /* 0x0008000418087981 */ /* 0x000f68000c1e1d00 */
[----:B------:R-:W3:Y:S02]  /*0160*/  LDG.E.EL.128 R4, desc[UR4][R4.64] ;  /* 0x0000000404047981 */ /* 0x000ee4000c2e1d00 */
[----:B---3--:R-:W-:Y:S01]  /*0170*/  FADD R0, R17, R5 ;  /* 0x0000000511007221 */ /* 0x008fe20000000000 */
[----:B------:R-:W-:Y:S01]  /*0180*/  FADD R17, R18, R6 ;  /* 0x0000000612117221 */ /* 0x000fe20000000000 */
[----:B------:R-:W-:-:S02]  /*0190*/  FADD R27, R16, R4 ;  /* 0x00000004101b7221 */ /* 0x000fc40000000000 */
[----:B----4-:R-:W-:Y:S01]  /*01a0*/  FADD R21, R21, R0 ;  /* 0x0000000015157221 */ /* 0x010fe20000000000 */
[----:B------:R-:W-:Y:S01]  /*01b0*/  FADD R22, R22, R17 ;  /* 0x0000001116167221 */ /* 0x000fe20000000000 */
[----:B--2---:R-:W-:Y:S01]  /*01c0*/  FADD R17, R12, R4 ;  /* 0x000000040c117221 */ /* 0x004fe20000000000 */
[----:B------:R-:W-:Y:S01]  /*01d0*/  FADD R0, R13, R5 ;  /* 0x000000050d007221 */ /* 0x000fe20000000000 */
[--C-:B------:R-:W-:Y:S01]  /*01e0*/  FADD R16, R19, R7.reuse ;  /* 0x0000000713107221 */ /* 0x100fe20000000000 */
[----:B------:R-:W-:Y:S01]  /*01f0*/  FADD R5, R14, R6 ;  /* 0x000000060e057221 */ /* 0x000fe20000000000 */
[----:B------:R-:W-:Y:S01]  /*0200*/  FADD R4, R15, R7 ;  /* 0x000000070f047221 */ /* 0x000fe20000000000 */
[----:B------:R-:W-:Y:S01]  /*0210*/  FADD R20, R20, R27 ;  /* 0x0000001b14147221 */ /* 0x000fe20000000000 */
[----:B------:R-:W-:Y:S01]  /*0220*/  FADD R23, R23, R16 ;  /* 0x0000001017177221 */ /* 0x000fe20000000000 */
[----:B-----5:R-:W-:Y:S01]  /*0230*/  FADD R8, R8, R17 ;  /* 0x0000001108087221 */ /* 0x020fe20000000000 */
[----:B------:R-:W-:Y:S01]  /*0240*/  FADD R9, R9, R0 ;  /* 0x0000000009097221 */ /* 0x000fe20000000000 */
[----:B------:R-:W-:Y:S01]  /*0250*/  FADD R10, R10, R5 ;  /* 0x000000050a0a7221 */ /* 0x000fe20000000000 */
[----:B------:R-:W-:Y:S01]  /*0260*/  FADD R11, R11, R4 ;  /* 0x000000040b0b7221 */ /* 0x000fe20000000000 */
[----:B------:R-:W-:Y:S04]  /*0270*/  STG.E.128 desc[UR4][R2.64], R20 ;  /* 0x0000001402007986 */ /* 0x000fe8000c101d04 */
[----:B------:R-:W-:Y:S01]  /*0280*/  STG.E.128 desc[UR4][R2.64+0x800], R8 ;  /* 0x0008000802007986 */ /* 0x000fe2000c101d04 */
[----:B------:R-:W-:Y:S05]  /*0290*/  EXIT ;  /* 0x000000000000794d */ /* 0x000fea0003800000 */
.L_x_0:
[----:B------:R-:W-:-:S00]  /*02a0*/  BRA `(.L_x_0) ;  /* 0xfffffffc00fc7947 */ /* 0x000fc0000383ffff */
[----:B------:R-:W-:-:S00]  /*02b0*/  NOP ;  /* 0x0000000000007918 */ /* 0x000fc00000000000 */
        /* <DEDUP_REMOVED lines=12> */
.L_x_1:


//--------------------- .nv.constant0.triton_poi_fused_add_convolution_18 --------------------------
	.section	.nv.constant0.triton_poi_fused_add_convolution_18,"a",@progbits
	.sectionflags	@""
	.align	4
.nv.constant0.triton_poi_fused_add_convolution_18:
	.zero		556
